//
// Generated by NVIDIA NVVM Compiler
//
// Compiler Build ID: CL-36424714
// Cuda compilation tools, release 13.0, V13.0.88
// Based on NVVM 20.0.0
//

.version 9.0
.target sm_100
.address_size 64

	// .globl	_Z20life3d_kernel_sharediPKcPc
.extern .shared .align 16 .b8 shared_current[];

.visible .entry _Z20life3d_kernel_sharediPKcPc(
	.param .u32 _Z20life3d_kernel_sharediPKcPc_param_0,
	.param .u64 .ptr .align 1 _Z20life3d_kernel_sharediPKcPc_param_1,
	.param .u64 .ptr .align 1 _Z20life3d_kernel_sharediPKcPc_param_2
)
{
	.reg .pred 	%p<28>;
	.reg .b16 	%rs<12>;
	.reg .b32 	%r<107>;
	.reg .b64 	%rd<25>;

	ld.param.u32 	%r17, [_Z20life3d_kernel_sharediPKcPc_param_0];
	ld.param.u64 	%rd3, [_Z20life3d_kernel_sharediPKcPc_param_1];
	ld.param.u64 	%rd4, [_Z20life3d_kernel_sharediPKcPc_param_2];
	cvta.to.global.u64 	%rd1, %rd4;
	cvta.to.global.u64 	%rd2, %rd3;
	mov.u32 	%r1, %tid.x;
	mov.u32 	%r2, %tid.y;
	mov.u32 	%r3, %tid.z;
	mov.u32 	%r18, %ctaid.x;
	shl.b32 	%r19, %r18, 3;
	add.s32 	%r4, %r19, %r1;
	mov.u32 	%r20, %ctaid.y;
	shl.b32 	%r21, %r20, 3;
	add.s32 	%r22, %r21, %r2;
	mov.u32 	%r23, %ctaid.z;
	shl.b32 	%r24, %r23, 3;
	add.s32 	%r6, %r24, %r3;
	add.s32 	%r7, %r1, 1;
	add.s32 	%r8, %r2, 1;
	max.s32 	%r25, %r4, %r22;
	max.s32 	%r26, %r6, %r25;
	setp.lt.s32 	%p1, %r26, %r17;
	setp.ge.s32 	%p2, %r26, %r17;
	mad.lo.s32 	%r27, %r1, 11, %r8;
	mad.lo.s32 	%r9, %r27, 11, 121;
	add.s32 	%r28, %r9, %r3;
	mov.u32 	%r29, shared_current;
	add.s32 	%r10, %r29, %r28;
	@%p2 bra 	$L__BB0_2;
	mad.lo.s32 	%r30, %r17, %r4, %r22;
	mad.lo.s32 	%r31, %r30, %r17, %r6;
	cvt.s64.s32 	%rd5, %r31;
	add.s64 	%rd6, %rd2, %rd5;
	ld.global.u8 	%rs3, [%rd6];
	st.shared.u8 	[%r10+1], %rs3;
	bra.uni 	$L__BB0_3;
$L__BB0_2:
	mov.b16 	%rs2, 0;
	st.shared.u8 	[%r10+1], %rs2;
$L__BB0_3:
	setp.ne.s32 	%p3, %r1, 0;
	setp.lt.s32 	%p4, %r4, 1;
	mad.lo.s32 	%r32, %r8, 11, %r3;
	add.s32 	%r11, %r29, %r32;
	or.pred  	%p5, %p3, %p4;
	@%p5 bra 	$L__BB0_5;
	add.s32 	%r34, %r4, %r17;
	add.s32 	%r35, %r34, -1;
	rem.s32 	%r36, %r35, %r17;
	mad.lo.s32 	%r37, %r36, %r17, %r22;
	mad.lo.s32 	%r38, %r37, %r17, %r6;
	cvt.s64.s32 	%rd7, %r38;
	add.s64 	%rd8, %rd2, %rd7;
	ld.global.u8 	%rs4, [%rd8];
	st.shared.u8 	[%r11+1], %rs4;
$L__BB0_5:
	setp.ne.s32 	%p6, %r1, 7;
	add.s32 	%r12, %r17, -1;
	setp.ge.s32 	%p7, %r4, %r12;
	or.pred  	%p8, %p6, %p7;
	@%p8 bra 	$L__BB0_7;
	add.s32 	%r39, %r4, 1;
	rem.s32 	%r40, %r39, %r17;
	mad.lo.s32 	%r41, %r40, %r17, %r22;
	mad.lo.s32 	%r42, %r41, %r17, %r6;
	cvt.s64.s32 	%rd9, %r42;
	add.s64 	%rd10, %rd2, %rd9;
	ld.global.u8 	%rs5, [%rd10];
	st.shared.u8 	[%r11+1090], %rs5;
$L__BB0_7:
	setp.ne.s32 	%p9, %r2, 0;
	setp.eq.s32 	%p10, %r22, 0;
	mad.lo.s32 	%r43, %r7, 121, %r3;
	add.s32 	%r13, %r29, %r43;
	or.pred  	%p11, %p9, %p10;
	@%p11 bra 	$L__BB0_9;
	add.s32 	%r45, %r12, %r22;
	rem.s32 	%r46, %r45, %r17;
	mad.lo.s32 	%r47, %r17, %r4, %r46;
	mad.lo.s32 	%r48, %r47, %r17, %r6;
	cvt.s64.s32 	%rd11, %r48;
	add.s64 	%rd12, %rd2, %rd11;
	ld.global.u8 	%rs6, [%rd12];
	st.shared.u8 	[%r13+1], %rs6;
$L__BB0_9:
	setp.ne.s32 	%p12, %r2, 7;
	setp.ge.s32 	%p13, %r22, %r12;
	or.pred  	%p14, %p12, %p13;
	@%p14 bra 	$L__BB0_11;
	add.s32 	%r49, %r22, 1;
	rem.s32 	%r50, %r49, %r17;
	mad.lo.s32 	%r51, %r17, %r4, %r50;
	mad.lo.s32 	%r52, %r51, %r17, %r6;
	cvt.s64.s32 	%rd13, %r52;
	add.s64 	%rd14, %rd2, %rd13;
	ld.global.u8 	%rs7, [%rd14];
	st.shared.u8 	[%r13+100], %rs7;
$L__BB0_11:
	setp.ne.s32 	%p15, %r3, 0;
	setp.eq.s32 	%p16, %r6, 0;
	add.s32 	%r14, %r29, %r9;
	or.pred  	%p17, %p15, %p16;
	@%p17 bra 	$L__BB0_13;
	add.s32 	%r54, %r12, %r6;
	rem.s32 	%r55, %r54, %r17;
	mad.lo.s32 	%r56, %r17, %r4, %r22;
	mad.lo.s32 	%r57, %r56, %r17, %r55;
	cvt.s64.s32 	%rd15, %r57;
	add.s64 	%rd16, %rd2, %rd15;
	ld.global.u8 	%rs8, [%rd16];
	st.shared.u8 	[%r14], %rs8;
$L__BB0_13:
	setp.ne.s32 	%p18, %r3, 7;
	setp.ge.s32 	%p19, %r6, %r12;
	or.pred  	%p20, %p18, %p19;
	@%p20 bra 	$L__BB0_15;
	add.s32 	%r59, %r6, 1;
	rem.s32 	%r60, %r59, %r17;
	mad.lo.s32 	%r61, %r17, %r4, %r22;
	mad.lo.s32 	%r62, %r61, %r17, %r60;
	cvt.s64.s32 	%rd17, %r62;
	add.s64 	%rd18, %rd2, %rd17;
	ld.global.u8 	%rs9, [%rd18];
	st.shared.u8 	[%r14+9], %rs9;
$L__BB0_15:
	bar.sync 	0;
	not.pred 	%p21, %p1;
	@%p21 bra 	$L__BB0_21;
	ld.shared.s8 	%r63, [%r10+-22];
	ld.shared.s8 	%r64, [%r10+-21];
	add.s32 	%r65, %r64, %r63;
	ld.shared.s8 	%r66, [%r10+-20];
	add.s32 	%r67, %r65, %r66;
	ld.shared.s8 	%r68, [%r10+-11];
	add.s32 	%r69, %r67, %r68;
	ld.shared.s8 	%r70, [%r10+-9];
	add.s32 	%r71, %r69, %r70;
	ld.shared.s8 	%r72, [%r10];
	add.s32 	%r73, %r71, %r72;
	ld.shared.u8 	%rs1, [%r10+1];
	cvt.u32.u16 	%r74, %rs1;
	cvt.s32.s8 	%r75, %r74;
	add.s32 	%r76, %r73, %r75;
	ld.shared.s8 	%r77, [%r10+2];
	add.s32 	%r78, %r76, %r77;
	add.s32 	%r79, %r78, %r68;
	ld.shared.s8 	%r80, [%r10+-10];
	add.s32 	%r81, %r79, %r80;
	add.s32 	%r82, %r81, %r70;
	ld.shared.s8 	%r83, [%r10+11];
	add.s32 	%r84, %r82, %r83;
	ld.shared.s8 	%r85, [%r10+12];
	add.s32 	%r86, %r84, %r85;
	ld.shared.s8 	%r87, [%r10+13];
	add.s32 	%r88, %r86, %r87;
	add.s32 	%r89, %r88, %r72;
	add.s32 	%r90, %r89, %r75;
	add.s32 	%r91, %r90, %r77;
	add.s32 	%r92, %r91, %r83;
	add.s32 	%r93, %r92, %r87;
	ld.shared.s8 	%r94, [%r10+22];
	add.s32 	%r95, %r93, %r94;
	ld.shared.s8 	%r96, [%r10+23];
	add.s32 	%r97, %r95, %r96;
	ld.shared.s8 	%r98, [%r10+24];
	add.s32 	%r99, %r97, %r98;
	setp.eq.s16 	%p22, %rs1, 0;
	add.s32 	%r100, %r99, -8;
	setp.gt.u32 	%p23, %r100, -4;
	or.pred  	%p24, %p22, %p23;
	@%p24 bra 	$L__BB0_18;
	mad.lo.s32 	%r105, %r17, %r4, %r22;
	mad.lo.s32 	%r106, %r105, %r17, %r6;
	cvt.s64.s32 	%rd23, %r106;
	add.s64 	%rd24, %rd1, %rd23;
	mov.b16 	%rs11, 0;
	st.global.u8 	[%rd24], %rs11;
	bra.uni 	$L__BB0_21;
$L__BB0_18:
	setp.ne.s16 	%p25, %rs1, 0;
	setp.ne.s32 	%p26, %r99, 6;
	or.pred  	%p27, %p25, %p26;
	@%p27 bra 	$L__BB0_20;
	mad.lo.s32 	%r103, %r17, %r4, %r22;
	mad.lo.s32 	%r104, %r103, %r17, %r6;
	cvt.s64.s32 	%rd21, %r104;
	add.s64 	%rd22, %rd1, %rd21;
	mov.b16 	%rs10, 1;
	st.global.u8 	[%rd22], %rs10;
	bra.uni 	$L__BB0_21;
$L__BB0_20:
	mad.lo.s32 	%r101, %r17, %r4, %r22;
	mad.lo.s32 	%r102, %r101, %r17, %r6;
	cvt.s64.s32 	%rd19, %r102;
	add.s64 	%rd20, %rd1, %rd19;
	st.global.u8 	[%rd20], %rs1;
$L__BB0_21:
	ret;

}


// ===== COMPILED SASS (sm_100) =====

	.target	sm_100

	.elftype	@"ET_EXEC"


//--------------------- .note.nv.tkinfo           --------------------------
	.section	.note.nv.tkinfo,"",@"SHT_NOTE"
	.sectionflags	@"SHF_NOTE_NV_TKINFO"
	.tkinfo
        /*0018*/ 	.word	0x00000002
        /*0030*/ 	.string	""
        /*0030*/ 	.string	"ptxas"
        /*0030*/ 	.string	"Cuda compilation tools, release 13.0, V13.0.88"
        /*0030*/ 	.string	"Build cuda_13.0.r13.0/compiler.36424714_0"
        /*0030*/ 	.string	"-arch sm_100 -m 64 "



//--------------------- .note.nv.cuinfo           --------------------------
	.section	.note.nv.cuinfo,"",@"SHT_NOTE"
	.sectionflags	@"SHF_NOTE_NV_CUINFO"
        /*0018*/ 	.short	0x0002
        /*001a*/ 	.short	0x0064
        /*001c*/ 	.short	0x0082
	.zero		2


//--------------------- .nv.info                  --------------------------
	.section	.nv.info,"",@"SHT_CUDA_INFO"
	.align	4


	//----- nvinfo : EIATTR_REGCOUNT
	.align		4
        /*0000*/ 	.byte	0x04, 0x2f
        /*0002*/ 	.short	(.L_1 - .L_0)
	.align		4
.L_0:
        /*0004*/ 	.word	index@(_Z20life3d_kernel_sharediPKcPc)
        /*0008*/ 	.word	0x00000016


	//----- nvinfo : EIATTR_FRAME_SIZE
	.align		4
.L_1:
        /*000c*/ 	.byte	0x04, 0x11
        /*000e*/ 	.short	(.L_3 - .L_2)
	.align		4
.L_2:
        /*0010*/ 	.word	index@(_Z20life3d_kernel_sharediPKcPc)
        /*0014*/ 	.word	0x00000000


	//----- nvinfo : EIATTR_MIN_STACK_SIZE
	.align		4
.L_3:
        /*0018*/ 	.byte	0x04, 0x12
        /*001a*/ 	.short	(.L_5 - .L_4)
	.align		4
.L_4:
        /*001c*/ 	.word	index@(_Z20life3d_kernel_sharediPKcPc)
        /*0020*/ 	.word	0x00000000
.L_5:


//--------------------- .nv.compat                --------------------------
	.section	.nv.compat,"",@"SHT_CUDA_COMPAT_INFO"
	.align	4
        /*0000*/ 	.byte	0x02, 0x09, 0x00, 0x00, 0x02, 0x02, 0x01, 0x00, 0x02, 0x05, 0x05, 0x00, 0x03, 0x07, 0x01, 0x01
        /*0010*/ 	.byte	0x02, 0x03, 0x00, 0x00, 0x02, 0x06, 0x01, 0x00, 0x04, 0x0b, 0x08, 0x00, 0x09, 0x00, 0x00, 0x00
        /*0020*/ 	.byte	0x00, 0x00, 0x00, 0x00


//--------------------- .nv.info._Z20life3d_kernel_sharediPKcPc --------------------------
	.section	.nv.info._Z20life3d_kernel_sharediPKcPc,"",@"SHT_CUDA_INFO"
	.sectionflags	@""
	.align	4


	//----- nvinfo : EIATTR_CUDA_API_VERSION
	.align		4
        /*0000*/ 	.byte	0x04, 0x37
        /*0002*/ 	.short	(.L_7 - .L_6)
.L_6:
        /*0004*/ 	.word	0x00000082


	//----- nvinfo : EIATTR_KPARAM_INFO
	.align		4
.L_7:
        /*0008*/ 	.byte	0x04, 0x17
        /*000a*/ 	.short	(.L_9 - .L_8)
.L_8:
        /*000c*/ 	.word	0x00000000
        /*0010*/ 	.short	0x0002
        /*0012*/ 	.short	0x0010
        /*0014*/ 	.byte	0x00, 0xf5, 0x21, 0x00


	//----- nvinfo : EIATTR_KPARAM_INFO
	.align		4
.L_9:
        /*0018*/ 	.byte	0x04, 0x17
        /*001a*/ 	.short	(.L_11 - .L_10)
.L_10:
        /*001c*/ 	.word	0x00000000
        /*0020*/ 	.short	0x0001
        /*0022*/ 	.short	0x0008
        /*0024*/ 	.byte	0x00, 0xf5, 0x21, 0x00


	//----- nvinfo : EIATTR_KPARAM_INFO
	.align		4
.L_11:
        /*0028*/ 	.byte	0x04, 0x17
        /*002a*/ 	.short	(.L_13 - .L_12)
.L_12:
        /*002c*/ 	.word	0x00000000
        /*0030*/ 	.short	0x0000
        /*0032*/ 	.short	0x0000
        /*0034*/ 	.byte	0x00, 0xf0, 0x11, 0x00


	//----- nvinfo : EIATTR_SPARSE_MMA_MASK
	.align		4
.L_13:
        /*0038*/ 	.byte	0x03, 0x50
        /*003a*/ 	.short	0x0000


	//----- nvinfo : EIATTR_MAXREG_COUNT
	.align		4
        /*003c*/ 	.byte	0x03, 0x1b
        /*003e*/ 	.short	0x00ff


	//----- nvinfo : EIATTR_NUM_BARRIERS
	.align		4
        /*0040*/ 	.byte	0x02, 0x4c
        /*0042*/ 	.byte	0x01
	.zero		1


	//----- nvinfo : EIATTR_MERCURY_ISA_VERSION
	.align		4
        /*0044*/ 	.byte	0x03, 0x5f
        /*0046*/ 	.short	0x0101


	//----- nvinfo : EIATTR_VRC_CTA_INIT_COUNT
	.align		4
        /*0048*/ 	.byte	0x02, 0x4a
	.zero		1
	.zero		1


	//----- nvinfo : EIATTR_EXIT_INSTR_OFFSETS
	.align		4
        /*004c*/ 	.byte	0x04, 0x1c
        /*004e*/ 	.short	(.L_15 - .L_14)


	//   ....[0]....
.L_14:
        /*0050*/ 	.word	0x00000f50


	//   ....[1]....
        /*0054*/ 	.word	0x000011a0


	//   ....[2]....
        /*0058*/ 	.word	0x00001250


	//   ....[3]....
        /*005c*/ 	.word	0x000012c0


	//----- nvinfo : EIATTR_CRS_STACK_SIZE
	.align		4
.L_15:
        /*0060*/ 	.byte	0x04, 0x1e
        /*0062*/ 	.short	(.L_17 - .L_16)
.L_16:
        /*0064*/ 	.word	0x00000000


	//----- nvinfo : EIATTR_CBANK_PARAM_SIZE
	.align		4
.L_17:
        /*0068*/ 	.byte	0x03, 0x19
        /*006a*/ 	.short	0x0018


	//----- nvinfo : EIATTR_PARAM_CBANK
	.align		4
        /*006c*/ 	.byte	0x04, 0x0a
        /*006e*/ 	.short	(.L_19 - .L_18)
	.align		4
.L_18:
        /*0070*/ 	.word	index@(.nv.constant0._Z20life3d_kernel_sharediPKcPc)
        /*0074*/ 	.short	0x0380
        /*0076*/ 	.short	0x0018


	//----- nvinfo : EIATTR_SW_WAR
	.align		4
.L_19:
        /*0078*/ 	.byte	0x04, 0x36
        /*007a*/ 	.short	(.L_21 - .L_20)
.L_20:
        /*007c*/ 	.word	0x00000008
.L_21:


//--------------------- .nv.callgraph             --------------------------
	.section	.nv.callgraph,"",@"SHT_CUDA_CALLGRAPH"
	.align	4
	.sectionentsize	8
	.align		4
        /*0000*/ 	.word	0x00000000
	.align		4
        /*0004*/ 	.word	0xffffffff
	.align		4
        /*0008*/ 	.word	0x00000000
	.align		4
        /*000c*/ 	.word	0xfffffffe
	.align		4
        /*0010*/ 	.word	0x00000000
	.align		4
        /*0014*/ 	.word	0xfffffffd
	.align		4
        /*0018*/ 	.word	0x00000000
	.align		4
        /*001c*/ 	.word	0xfffffffc


//--------------------- .text._Z20life3d_kernel_sharediPKcPc --------------------------
	.section	.text._Z20life3d_kernel_sharediPKcPc,"ax",@progbits
	.align	128
        .global         _Z20life3d_kernel_sharediPKcPc
        .type           _Z20life3d_kernel_sharediPKcPc,@function
        .size           _Z20life3d_kernel_sharediPKcPc,(.L_x_14 - _Z20life3d_kernel_sharediPKcPc)
        .other          _Z20life3d_kernel_sharediPKcPc,@"STO_CUDA_ENTRY STV_DEFAULT"
_Z20life3d_kernel_sharediPKcPc:
.text._Z20life3d_kernel_sharediPKcPc:
[----:B------:R-:W-:Y:S01]  /*0000*/  LDC R1, c[0x0][0x37c] ;  /* 0x0000df00ff017b82 */ /* 0x000fe20000000800 */
[----:B------:R-:W0:Y:S07]  /*0010*/  S2R R8, SR_TID.X ;  /* 0x0000000000087919 */ /* 0x000e2e0000002100 */
[----:B------:R-:W1:Y:S01]  /*0020*/  LDC R0, c[0x0][0x380] ;  /* 0x0000e000ff007b82 */ /* 0x000e620000000800 */
[----:B------:R-:W2:Y:S01]  /*0030*/  LDCU.64 UR6, c[0x0][0x358] ;  /* 0x00006b00ff0677ac */ /* 0x000ea20008000a00 */
[----:B------:R-:W0:Y:S01]  /*0040*/  S2R R3, SR_CTAID.X ;  /* 0x0000000000037919 */ /* 0x000e220000002500 */
[----:B------:R-:W3:Y:S01]  /*0050*/  S2R R10, SR_TID.Y ;  /* 0x00000000000a7919 */ /* 0x000ee20000002200 */
[----:B------:R-:W3:Y:S01]  /*0060*/  S2R R5, SR_CTAID.Y ;  /* 0x0000000000057919 */ /* 0x000ee20000002600 */
[----:B------:R-:W4:Y:S01]  /*0070*/  S2R R9, SR_TID.Z ;  /* 0x0000000000097919 */ /* 0x000f220000002300 */
[----:B------:R-:W4:Y:S01]  /*0080*/  S2R R2, SR_CTAID.Z ;  /* 0x0000000000027919 */ /* 0x000f220000002700 */
[----:B0-----:R-:W-:-:S02]  /*0090*/  IMAD R3, R3, 0x8, R8 ;  /* 0x0000000803037824 */ /* 0x001fc400078e0208 */
[----:B---3--:R-:W-:Y:S02]  /*00a0*/  IMAD R5, R5, 0x8, R10 ;  /* 0x0000000805057824 */ /* 0x008fe400078e020a */
[----:B----4-:R-:W-:-:S05]  /*00b0*/  IMAD R7, R2, 0x8, R9 ;  /* 0x0000000802077824 */ /* 0x010fca00078e0209 */
[----:B------:R-:W-:-:S04]  /*00c0*/  VIMNMX3 R15, R3, R5, R7, !PT ;  /* 0x00000005030f720f */ /* 0x000fc80007800107 */
[----:B-1----:R-:W-:-:S13]  /*00d0*/  ISETP.GE.AND P3, PT, R15, R0, PT ;  /* 0x000000000f00720c */ /* 0x002fda0003f66270 */
[----:B------:R-:W0:Y:S01]  /*00e0*/  @!P3 LDC.64 R12, c[0x0][0x388] ;  /* 0x0000e200ff0cbb82 */ /* 0x000e220000000a00 */
[----:B------:R-:W-:-:S04]  /*00f0*/  @!P3 IMAD R2, R3, R0, R5 ;  /* 0x000000000302b224 */ /* 0x000fc800078e0205 */
[----:B------:R-:W-:-:S05]  /*0100*/  @!P3 IMAD R2, R2, R0, R7 ;  /* 0x000000000202b224 */ /* 0x000fca00078e0207 */
[----:B0-----:R-:W-:-:S04]  /*0110*/  @!P3 IADD3 R12, P0, PT, R2, R12, RZ ;  /* 0x0000000c020cb210 */ /* 0x001fc80007f1e0ff */
[----:B------:R-:W-:-:S06]  /*0120*/  @!P3 LEA.HI.X.SX32 R13, R2, R13, 0x1, P0 ;  /* 0x0000000d020db211 */ /* 0x000fcc00000f0eff */
[----:B--2---:R-:W2:Y:S01]  /*0130*/  @!P3 LDG.E.U8 R13, desc[UR6][R12.64] ;  /* 0x000000060c0db981 */ /* 0x004ea2000c1e1100 */
[----:B------:R-:W0:Y:S01]  /*0140*/  S2UR UR5, SR_CgaCtaId ;  /* 0x00000000000579c3 */ /* 0x000e220000008800 */
[----:B------:R-:W-:Y:S01]  /*0150*/  VIADD R11, R10, 0x1 ;  /* 0x000000010a0b7836 */ /* 0x000fe20000000000 */
[----:B------:R-:W-:Y:S01]  /*0160*/  UMOV UR4, 0x400 ;  /* 0x0000040000047882 */ /* 0x000fe20000000000 */
[----:B------:R-:W-:Y:S01]  /*0170*/  IMAD.MOV.U32 R17, RZ, RZ, 0xb ;  /* 0x0000000bff117424 */ /* 0x000fe200078e00ff */
[----:B------:R-:W-:Y:S01]  /*0180*/  ISETP.GE.AND P2, PT, R3, 0x1, PT ;  /* 0x000000010300780c */ /* 0x000fe20003f46270 */
[----:B------:R-:W-:Y:S01]  /*0190*/  IMAD R4, R8, 0xb, R11 ;  /* 0x0000000b08047824 */ /* 0x000fe200078e020b */
[----:B------:R-:W-:Y:S01]  /*01a0*/  BSSY.RECONVERGENT B0, `(.L_x_0) ;  /* 0x000002b000007945 */ /* 0x000fe20003800200 */
[----:B------:R-:W-:Y:S01]  /*01b0*/  VIADD R6, R0, 0xffffffff ;  /* 0xffffffff00067836 */ /* 0x000fe20000000000 */
[----:B------:R-:W-:Y:S01]  /*01c0*/  ISETP.NE.OR P2, PT, R8, RZ, !P2 ;  /* 0x000000ff0800720c */ /* 0x000fe20005745670 */
[----:B------:R-:W-:Y:S01]  /*01d0*/  IMAD R4, R4, R17, 0x79 ;  /* 0x0000007904047424 */ /* 0x000fe200078e0211 */
[----:B------:R-:W-:Y:S01]  /*01e0*/  ISETP.GE.AND P4, PT, R15, R0, PT ;  /* 0x000000000f00720c */ /* 0x000fe20003f86270 */
[----:B------:R-:W-:Y:S01]  /*01f0*/  IMAD R11, R11, 0xb, R9 ;  /* 0x0000000b0b0b7824 */ /* 0x000fe200078e0209 */
[----:B------:R-:W-:-:S02]  /*0200*/  ISETP.GE.AND P1, PT, R3, R6, PT ;  /* 0x000000060300720c */ /* 0x000fc40003f26270 */
[----:B------:R-:W-:Y:S02]  /*0210*/  ISETP.NE.AND P0, PT, R5, RZ, PT ;  /* 0x000000ff0500720c */ /* 0x000fe40003f05270 */
[----:B------:R-:W-:Y:S01]  /*0220*/  ISETP.NE.OR P1, PT, R8, 0x7, P1 ;  /* 0x000000070800780c */ /* 0x000fe20000f25670 */
[----:B0-----:R-:W-:-:S06]  /*0230*/  ULEA UR4, UR5, UR4, 0x18 ;  /* 0x0000000405047291 */ /* 0x001fcc000f8ec0ff */
[----:B------:R-:W-:-:S05]  /*0240*/  IADD3 R2, PT, PT, R4, UR4, R9 ;  /* 0x0000000404027c10 */ /* 0x000fca000fffe009 */
[----:B--2---:R0:W-:Y:S04]  /*0250*/  @!P3 STS.U8 [R2+0x1], R13 ;  /* 0x0000010d0200b388 */ /* 0x0041e80000000000 */
[----:B------:R0:W-:Y:S01]  /*0260*/  @P3 STS.U8 [R2+0x1], RZ ;  /* 0x000001ff02003388 */ /* 0x0001e20000000000 */
[----:B------:R-:W-:Y:S05]  /*0270*/  @P2 BRA `(.L_x_1) ;  /* 0x0000000000742947 */ /* 0x000fea0003800000 */
[----:B------:R-:W-:Y:S01]  /*0280*/  IABS R17, R0 ;  /* 0x0000000000117213 */ /* 0x000fe20000000000 */
[----:B------:R-:W1:Y:S01]  /*0290*/  LDCU.64 UR8, c[0x0][0x388] ;  /* 0x00007100ff0877ac */ /* 0x000e620008000a00 */
[----:B------:R-:W-:Y:S02]  /*02a0*/  IADD3 R14, PT, PT, R3, -0x1, R0 ;  /* 0xffffffff030e7810 */ /* 0x000fe40007ffe000 */
[----:B------:R-:W2:Y:S02]  /*02b0*/  I2F.RP R15, R17 ;  /* 0x00000011000f7306 */ /* 0x000ea40000209400 */
[----:B------:R-:W-:-:S06]  /*02c0*/  ISETP.GE.AND P5, PT, R14, RZ, PT ;  /* 0x000000ff0e00720c */ /* 0x000fcc0003fa6270 */
[----:B--2---:R-:W2:Y:S02]  /*02d0*/  MUFU.RCP R15, R15 ;  /* 0x0000000f000f7308 */ /* 0x004ea40000001000 */
[----:B--2---:R-:W-:-:S06]  /*02e0*/  IADD3 R12, PT, PT, R15, 0xffffffe, RZ ;  /* 0x0ffffffe0f0c7810 */ /* 0x004fcc0007ffe0ff */
[----:B0-----:R0:W2:Y:S02]  /*02f0*/  F2I.FTZ.U32.TRUNC.NTZ R13, R12 ;  /* 0x0000000c000d7305 */ /* 0x0010a4000021f000 */
[----:B0-----:R-:W-:Y:S02]  /*0300*/  IMAD.MOV.U32 R12, RZ, RZ, RZ ;  /* 0x000000ffff0c7224 */ /* 0x001fe400078e00ff */
[----:B--2---:R-:W-:-:S04]  /*0310*/  IMAD.MOV R16, RZ, RZ, -R13 ;  /* 0x000000ffff107224 */ /* 0x004fc800078e0a0d */
[----:B------:R-:W-:Y:S01]  /*0320*/  IMAD R19, R16, R17, RZ ;  /* 0x0000001110137224 */ /* 0x000fe200078e02ff */
[----:B------:R-:W-:-:S03]  /*0330*/  IABS R16, R14 ;  /* 0x0000000e00107213 */ /* 0x000fc60000000000 */
[----:B------:R-:W-:-:S06]  /*0340*/  IMAD.HI.U32 R13, R13, R19, R12 ;  /* 0x000000130d0d7227 */ /* 0x000fcc00078e000c */
[----:B------:R-:W-:-:S04]  /*0350*/  IMAD.HI.U32 R13, R13, R16, RZ ;  /* 0x000000100d0d7227 */ /* 0x000fc800078e00ff */
[----:B------:R-:W-:-:S04]  /*0360*/  IMAD.MOV R13, RZ, RZ, -R13 ;  /* 0x000000ffff0d7224 */ /* 0x000fc800078e0a0d */
[----:B------:R-:W-:-:S05]  /*0370*/  IMAD R12, R17, R13, R16 ;  /* 0x0000000d110c7224 */ /* 0x000fca00078e0210 */
[----:B------:R-:W-:-:S13]  /*0380*/  ISETP.GT.U32.AND P2, PT, R17, R12, PT ;  /* 0x0000000c1100720c */ /* 0x000fda0003f44070 */
[----:B------:R-:W-:Y:S01]  /*0390*/  @!P2 IMAD.IADD R12, R12, 0x1, -R17 ;  /* 0x000000010c0ca824 */ /* 0x000fe200078e0a11 */
[----:B------:R-:W-:-:S04]  /*03a0*/  ISETP.NE.AND P2, PT, R0, RZ, PT ;  /* 0x000000ff0000720c */ /* 0x000fc80003f45270 */
[----:B------:R-:W-:-:S13]  /*03b0*/  ISETP.GT.U32.AND P3, PT, R17, R12, PT ;  /* 0x0000000c1100720c */ /* 0x000fda0003f64070 */
[----:B------:R-:W-:-:S04]  /*03c0*/  @!P3 IMAD.IADD R12, R12, 0x1, -R17 ;  /* 0x000000010c0cb824 */ /* 0x000fc800078e0a11 */
[----:B------:R-:W-:Y:S01]  /*03d0*/  @!P5 IMAD.MOV R12, RZ, RZ, -R12 ;  /* 0x000000ffff0cd224 */ /* 0x000fe200078e0a0c */
[----:B------:R-:W-:-:S05]  /*03e0*/  @!P2 LOP3.LUT R12, RZ, R0, RZ, 0x33, !PT ;  /* 0x00000000ff0ca212 */ /* 0x000fca00078e33ff */
[----:B------:R-:W-:-:S04]  /*03f0*/  IMAD R12, R12, R0, R5 ;  /* 0x000000000c0c7224 */ /* 0x000fc800078e0205 */
[----:B------:R-:W-:-:S05]  /*0400*/  IMAD R13, R12, R0, R7 ;  /* 0x000000000c0d7224 */ /* 0x000fca00078e0207 */
[----:B-1----:R-:W-:-:S04]  /*0410*/  IADD3 R12, P2, PT, R13, UR8, RZ ;  /* 0x000000080d0c7c10 */ /* 0x002fc8000ff5e0ff */
[----:B------:R-:W-:-:S05]  /*0420*/  LEA.HI.X.SX32 R13, R13, UR9, 0x1, P2 ;  /* 0x000000090d0d7c11 */ /* 0x000fca00090f0eff */
[----:B------:R-:W2:Y:S04]  /*0430*/  LDG.E.U8 R12, desc[UR6][R12.64] ;  /* 0x000000060c0c7981 */ /* 0x000ea8000c1e1100 */
[----:B--2---:R1:W-:Y:S02]  /*0440*/  STS.U8 [R11+UR4+0x1], R12 ;  /* 0x0000010c0b007988 */ /* 0x0043e40008000004 */
.L_x_1:
[----:B------:R-:W-:Y:S05]  /*0450*/  BSYNC.RECONVERGENT B0 ;  /* 0x0000000000007941 */ /* 0x000fea0003800200 */
.L_x_0:
[----:B------:R-:W-:Y:S04]  /*0460*/  BSSY.RECONVERGENT B0, `(.L_x_2) ;  /* 0x0000020000007945 */ /* 0x000fe80003800200 */
[----:B------:R-:W-:Y:S05]  /*0470*/  @P1 BRA `(.L_x_3) ;  /* 0x0000000000781947 */ /* 0x000fea0003800000 */
[----:B------:R-:W-:Y:S01]  /*0480*/  IABS R15, R0 ;  /* 0x00000000000f7213 */ /* 0x000fe20000000000 */
[----:B------:R-:W-:Y:S01]  /*0490*/  VIADD R14, R3, 0x1 ;  /* 0x00000001030e7836 */ /* 0x000fe20000000000 */
[----:B------:R-:W-:Y:S01]  /*04a0*/  ISETP.NE.AND P3, PT, R0, RZ, PT ;  /* 0x000000ff0000720c */ /* 0x000fe20003f65270 */
[----:B------:R-:W2:Y:S01]  /*04b0*/  LDCU.64 UR8, c[0x0][0x388] ;  /* 0x00007100ff0877ac */ /* 0x000ea20008000a00 */
[----:B------:R-:W3:Y:S02]  /*04c0*/  I2F.RP R16, R15 ;  /* 0x0000000f00107306 */ /* 0x000ee40000209400 */
[----:B------:R-:W-:Y:S02]  /*04d0*/  IABS R18, R14 ;  /* 0x0000000e00127213 */ /* 0x000fe40000000000 */
[----:B------:R-:W-:-:S04]  /*04e0*/  ISETP.GE.AND P2, PT, R14, RZ, PT ;  /* 0x000000ff0e00720c */ /* 0x000fc80003f46270 */
[----:B---3--:R-:W3:Y:S02]  /*04f0*/  MUFU.RCP R16, R16 ;  /* 0x0000001000107308 */ /* 0x008ee40000001000 */
[----:B---3--:R-:W-:-:S06]  /*0500*/  IADD3 R17, PT, PT, R16, 0xffffffe, RZ ;  /* 0x0ffffffe10117810 */ /* 0x008fcc0007ffe0ff */
[----:B0-----:R-:W1:Y:S02]  /*0510*/  F2I.FTZ.U32.TRUNC.NTZ R13, R17 ;  /* 0x00000011000d7305 */ /* 0x001e64000021f000 */
[----:B-1----:R-:W-:-:S04]  /*0520*/  IMAD.MOV R12, RZ, RZ, -R13 ;  /* 0x000000ffff0c7224 */ /* 0x002fc800078e0a0d */
[----:B------:R-:W-:Y:S02]  /*0530*/  IMAD R19, R12, R15, RZ ;  /* 0x0000000f0c137224 */ /* 0x000fe400078e02ff */
[----:B------:R-:W-:-:S04]  /*0540*/  IMAD.MOV.U32 R12, RZ, RZ, RZ ;  /* 0x000000ffff0c7224 */ /* 0x000fc800078e00ff */
[----:B------:R-:W-:-:S04]  /*0550*/  IMAD.HI.U32 R12, R13, R19, R12 ;  /* 0x000000130d0c7227 */ /* 0x000fc800078e000c */
[----:B------:R-:W-:-:S04]  /*0560*/  IMAD.MOV.U32 R13, RZ, RZ, R18 ;  /* 0x000000ffff0d7224 */ /* 0x000fc800078e0012 */
[----:B------:R-:W-:-:S04]  /*0570*/  IMAD.HI.U32 R12, R12, R13, RZ ;  /* 0x0000000d0c0c7227 */ /* 0x000fc800078e00ff */
[----:B------:R-:W-:-:S04]  /*0580*/  IMAD.MOV R12, RZ, RZ, -R12 ;  /* 0x000000ffff0c7224 */ /* 0x000fc800078e0a0c */
[----:B------:R-:W-:-:S05]  /*0590*/  IMAD R12, R15, R12, R13 ;  /* 0x0000000c0f0c7224 */ /* 0x000fca00078e020d */
[----:B------:R-:W-:-:S13]  /*05a0*/  ISETP.GT.U32.AND P1, PT, R15, R12, PT ;  /* 0x0000000c0f00720c */ /* 0x000fda0003f24070 */
[----:B------:R-:W-:-:S05]  /*05b0*/  @!P1 IMAD.IADD R12, R12, 0x1, -R15 ;  /* 0x000000010c0c9824 */ /* 0x000fca00078e0a0f */
[----:B------:R-:W-:-:S13]  /*05c0*/  ISETP.GT.U32.AND P1, PT, R15, R12, PT ;  /* 0x0000000c0f00720c */ /* 0x000fda0003f24070 */
[----:B------:R-:W-:-:S05]  /*05d0*/  @!P1 IADD3 R12, PT, PT, R12, -R15, RZ ;  /* 0x8000000f0c0c9210 */ /* 0x000fca0007ffe0ff */
[----:B------:R-:W-:Y:S01]  /*05e0*/  @!P2 IMAD.MOV R12, RZ, RZ, -R12 ;  /* 0x000000ffff0ca224 */ /* 0x000fe200078e0a0c */
[----:B------:R-:W-:-:S05]  /*05f0*/  @!P3 LOP3.LUT R12, RZ, R0, RZ, 0x33, !PT ;  /* 0x00000000ff0cb212 */ /* 0x000fca00078e33ff */
[----:B------:R-:W-:-:S04]  /*0600*/  IMAD R12, R12, R0, R5 ;  /* 0x000000000c0c7224 */ /* 0x000fc800078e0205 */
[----:B------:R-:W-:-:S05]  /*0610*/  IMAD R13, R12, R0, R7 ;  /* 0x000000000c0d7224 */ /* 0x000fca00078e0207 */
[----:B--2---:R-:W-:-:S04]  /*0620*/  IADD3 R12, P1, PT, R13, UR8, RZ ;  /* 0x000000080d0c7c10 */ /* 0x004fc8000ff3e0ff */
[----:B------:R-:W-:-:S05]  /*0630*/  LEA.HI.X.SX32 R13, R13, UR9, 0x1, P1 ;  /* 0x000000090d0d7c11 */ /* 0x000fca00088f0eff */
[----:B------:R-:W2:Y:S04]  /*0640*/  LDG.E.U8 R12, desc[UR6][R12.64] ;  /* 0x000000060c0c7981 */ /* 0x000ea8000c1e1100 */
[----:B--2---:R2:W-:Y:S02]  /*0650*/  STS.U8 [R11+UR4+0x442], R12 ;  /* 0x0004420c0b007988 */ /* 0x0045e40008000004 */
.L_x_3:
[----:B------:R-:W-:Y:S05]  /*0660*/  BSYNC.RECONVERGENT B0 ;  /* 0x0000000000007941 */ /* 0x000fea0003800200 */
.L_x_2:
[----:B------:R-:W-:Y:S01]  /*0670*/  ISETP.NE.OR P0, PT, R10, RZ, !P0 ;  /* 0x000000ff0a00720c */ /* 0x000fe20004705670 */
[----:B------:R-:W-:Y:S01]  /*0680*/  VIADD R8, R8, 0x1 ;  /* 0x0000000108087836 */ /* 0x000fe20000000000 */
[C---:B------:R-:W-:Y:S01]  /*0690*/  ISETP.NE.AND P3, PT, R7.reuse, RZ, PT ;  /* 0x000000ff0700720c */ /* 0x040fe20003f65270 */
[----:B------:R-:W-:Y:S01]  /*06a0*/  BSSY.RECONVERGENT B0, `(.L_x_4) ;  /* 0x0000026000007945 */ /* 0x000fe20003800200 */
[-C--:B------:R-:W-:Y:S02]  /*06b0*/  ISETP.GE.AND P1, PT, R7, R6.reuse, PT ;  /* 0x000000060700720c */ /* 0x080fe40003f26270 */
[----:B------:R-:W-:Y:S02]  /*06c0*/  ISETP.GE.AND P2, PT, R5, R6, PT ;  /* 0x000000060500720c */ /* 0x000fe40003f46270 */
[C---:B------:R-:W-:Y:S02]  /*06d0*/  ISETP.NE.OR P3, PT, R9.reuse, RZ, !P3 ;  /* 0x000000ff0900720c */ /* 0x040fe40005f65670 */
[----:B------:R-:W-:Y:S01]  /*06e0*/  ISETP.NE.OR P1, PT, R9, 0x7, P1 ;  /* 0x000000070900780c */ /* 0x000fe20000f25670 */
[----:B------:R-:W-:Y:S01]  /*06f0*/  IMAD R9, R8, 0x79, R9 ;  /* 0x0000007908097824 */ /* 0x000fe200078e0209 */
[----:B------:R-:W-:Y:S01]  /*0700*/  ISETP.NE.OR P2, PT, R10, 0x7, P2 ;  /* 0x000000070a00780c */ /* 0x000fe20001745670 */
[----:B------:R-:W-:-:S12]  /*0710*/  @P0 BRA `(.L_x_5) ;  /* 0x0000000000780947 */ /* 0x000fd80003800000 */
[----:B0-----:R-:W-:Y:S01]  /*0720*/  IABS R13, R0 ;  /* 0x00000000000d7213 */ /* 0x001fe20000000000 */
[----:B------:R-:W-:Y:S01]  /*0730*/  IMAD.IADD R8, R5, 0x1, R6 ;  /* 0x0000000105087824 */ /* 0x000fe200078e0206 */
[----:B------:R-:W-:Y:S01]  /*0740*/  ISETP.NE.AND P6, PT, R0, RZ, PT ;  /* 0x000000ff0000720c */ /* 0x000fe20003fc5270 */
[----:B------:R-:W0:Y:S01]  /*0750*/  LDCU.64 UR8, c[0x0][0x388] ;  /* 0x00007100ff0877ac */ /* 0x000e220008000a00 */
[----:B-12---:R-:W1:Y:S02]  /*0760*/  I2F.RP R12, R13 ;  /* 0x0000000d000c7306 */ /* 0x006e640000209400 */
[----:B------:R-:W-:Y:S02]  /*0770*/  IABS R16, R8 ;  /* 0x0000000800107213 */ /* 0x000fe40000000000 */
[----:B------:R-:W-:-:S04]  /*0780*/  ISETP.GE.AND P5, PT, R8, RZ, PT ;  /* 0x000000ff0800720c */ /* 0x000fc80003fa6270 */
[----:B-1----:R-:W1:Y:S02]  /*0790*/  MUFU.RCP R12, R12 ;  /* 0x0000000c000c7308 */ /* 0x002e640000001000 */
[----:B-1----:R-:W-:-:S06]  /*07a0*/  VIADD R14, R12, 0xffffffe ;  /* 0x0ffffffe0c0e7836 */ /* 0x002fcc0000000000 */
[----:B------:R-:W1:Y:S02]  /*07b0*/  F2I.FTZ.U32.TRUNC.NTZ R11, R14 ;  /* 0x0000000e000b7305 */ /* 0x000e64000021f000 */
[----:B-1----:R-:W-:-:S04]  /*07c0*/  IMAD.MOV R10, RZ, RZ, -R11 ;  /* 0x000000ffff0a7224 */ /* 0x002fc800078e0a0b */
[----:B------:R-:W-:Y:S02]  /*07d0*/  IMAD R15, R10, R13, RZ ;  /* 0x0000000d0a0f7224 */ /* 0x000fe400078e02ff */
[----:B------:R-:W-:-:S04]  /*07e0*/  IMAD.MOV.U32 R10, RZ, RZ, RZ ;  /* 0x000000ffff0a7224 */ /* 0x000fc800078e00ff */
[----:B------:R-:W-:Y:S01]  /*07f0*/  IMAD.HI.U32 R10, R11, R15, R10 ;  /* 0x0000000f0b0a7227 */ /* 0x000fe200078e000a */
[----:B------:R-:W-:-:S05]  /*0800*/  MOV R11, R16 ;  /* 0x00000010000b7202 */ /* 0x000fca0000000f00 */
[----:B------:R-:W-:-:S04]  /*0810*/  IMAD.HI.U32 R10, R10, R11, RZ ;  /* 0x0000000b0a0a7227 */ /* 0x000fc800078e00ff */
[----:B------:R-:W-:-:S04]  /*0820*/  IMAD.MOV R10, RZ, RZ, -R10 ;  /* 0x000000ffff0a7224 */ /* 0x000fc800078e0a0a */
[----:B------:R-:W-:-:S05]  /*0830*/  IMAD R10, R13, R10, R11 ;  /* 0x0000000a0d0a7224 */ /* 0x000fca00078e020b */
[----:B------:R-:W-:-:S13]  /*0840*/  ISETP.GT.U32.AND P0, PT, R13, R10, PT ;  /* 0x0000000a0d00720c */ /* 0x000fda0003f04070 */
[----:B------:R-:W-:-:S05]  /*0850*/  @!P0 IMAD.IADD R10, R10, 0x1, -R13 ;  /* 0x000000010a0a8824 */ /* 0x000fca00078e0a0d */
[----:B------:R-:W-:-:S13]  /*0860*/  ISETP.GT.U32.AND P0, PT, R13, R10, PT ;  /* 0x0000000a0d00720c */ /* 0x000fda0003f04070 */
[----:B------:R-:W-:-:S04]  /*0870*/  @!P0 IMAD.IADD R10, R10, 0x1, -R13 ;  /* 0x000000010a0a8824 */ /* 0x000fc800078e0a0d */
[----:B------:R-:W-:Y:S01]  /*0880*/  @!P5 IMAD.MOV R10, RZ, RZ, -R10 ;  /* 0x000000ffff0ad224 */ /* 0x000fe200078e0a0a */
[----:B------:R-:W-:-:S05]  /*0890*/  @!P6 LOP3.LUT R10, RZ, R0, RZ, 0x33, !PT ;  /* 0x00000000ff0ae212 */ /* 0x000fca00078e33ff */
[----:B------:R-:W-:-:S04]  /*08a0*/  IMAD R10, R3, R0, R10 ;  /* 0x00000000030a7224 */ /* 0x000fc800078e020a */
[----:B------:R-:W-:-:S05]  /*08b0*/  IMAD R8, R10, R0, R7 ;  /* 0x000000000a087224 */ /* 0x000fca00078e0207 */
[----:B0-----:R-:W-:-:S04]  /*08c0*/  IADD3 R10, P0, PT, R8, UR8, RZ ;  /* 0x00000008080a7c10 */ /* 0x001fc8000ff1e0ff */
[----:B------:R-:W-:-:S05]  /*08d0*/  LEA.HI.X.SX32 R11, R8, UR9, 0x1, P0 ;  /* 0x00000009080b7c11 */ /* 0x000fca00080f0eff */
[----:B------:R-:W2:Y:S04]  /*08e0*/  LDG.E.U8 R10, desc[UR6][R10.64] ;  /* 0x000000060a0a7981 */ /* 0x000ea8000c1e1100 */
[----:B--2---:R3:W-:Y:S02]  /*08f0*/  STS.U8 [R9+UR4+0x1], R10 ;  /* 0x0000010a09007988 */ /* 0x0047e40008000004 */
.L_x_5:
[----:B------:R-:W-:Y:S05]  /*0900*/  BSYNC.RECONVERGENT B0 ;  /* 0x0000000000007941 */ /* 0x000fea0003800200 */
.L_x_4:
[----:B------:R-:W-:Y:S04]  /*0910*/  BSSY.RECONVERGENT B0, `(.L_x_6) ;  /* 0x0000020000007945 */ /* 0x000fe80003800200 */
[----:B------:R-:W-:Y:S05]  /*0920*/  @P2 BRA `(.L_x_7) ;  /* 0x0000000000782947 */ /* 0x000fea0003800000 */
[----:B0-----:R-:W-:Y:S01]  /*0930*/  IABS R13, R0 ;  /* 0x00000000000d7213 */ /* 0x001fe20000000000 */
[----:B------:R-:W-:Y:S01]  /*0940*/  VIADD R8, R5, 0x1 ;  /* 0x0000000105087836 */ /* 0x000fe20000000000 */
[----:B------:R-:W-:Y:S01]  /*0950*/  ISETP.NE.AND P5, PT, R0, RZ, PT ;  /* 0x000000ff0000720c */ /* 0x000fe20003fa5270 */
[----:B------:R-:W0:Y:S01]  /*0960*/  LDCU.64 UR8, c[0x0][0x388] ;  /* 0x00007100ff0877ac */ /* 0x000e220008000a00 */
[----:B-12---:R-:W1:Y:S02]  /*0970*/  I2F.RP R12, R13 ;  /* 0x0000000d000c7306 */ /* 0x006e640000209400 */
[----:B------:R-:W-:Y:S02]  /*0980*/  IABS R16, R8 ;  /* 0x0000000800107213 */ /* 0x000fe40000000000 */
[----:B------:R-:W-:-:S04]  /*0990*/  ISETP.GE.AND P2, PT, R8, RZ, PT ;  /* 0x000000ff0800720c */ /* 0x000fc80003f46270 */
[----:B-1----:R-:W1:Y:S02]  /*09a0*/  MUFU.RCP R12, R12 ;  /* 0x0000000c000c7308 */ /* 0x002e640000001000 */
[----:B-1----:R-:W-:-:S06]  /*09b0*/  VIADD R14, R12, 0xffffffe ;  /* 0x0ffffffe0c0e7836 */ /* 0x002fcc0000000000 */
[----:B------:R-:W3:Y:S02]  /*09c0*/  F2I.FTZ.U32.TRUNC.NTZ R11, R14 ;  /* 0x0000000e000b7305 */ /* 0x000ee4000021f000 */
[----:B---3--:R-:W-:-:S05]  /*09d0*/  IADD3 R10, PT, PT, RZ, -R11, RZ ;  /* 0x8000000bff0a7210 */ /* 0x008fca0007ffe0ff */
        /* <DEDUP_REMOVED lines=19> */
.L_x_7:
[----:B------:R-:W-:Y:S05]  /*0b10*/  BSYNC.RECONVERGENT B0 ;  /* 0x0000000000007941 */ /* 0x000fea0003800200 */
.L_x_6:
[----:B------:R-:W-:Y:S04]  /*0b20*/  BSSY.RECONVERGENT B0, `(.L_x_8) ;  /* 0x0000020000007945 */ /* 0x000fe80003800200 */
[----:B------:R-:W-:Y:S05]  /*0b30*/  @P3 BRA `(.L_x_9) ;  /* 0x0000000000783947 */ /* 0x000fea0003800000 */
[----:B-12---:R-:W-:Y:S01]  /*0b40*/  IABS R11, R0 ;  /* 0x00000000000b7213 */ /* 0x006fe20000000000 */
[----:B------:R-:W-:Y:S01]  /*0b50*/  IMAD.IADD R6, R7, 0x1, R6 ;  /* 0x0000000107067824 */ /* 0x000fe200078e0206 */
[----:B------:R-:W-:Y:S01]  /*0b60*/  ISETP.NE.AND P3, PT, R0, RZ, PT ;  /* 0x000000ff0000720c */ /* 0x000fe20003f65270 */
[----:B------:R-:W1:Y:S01]  /*0b70*/  LDCU.64 UR8, c[0x0][0x388] ;  /* 0x00007100ff0877ac */ /* 0x000e620008000a00 */
[----:B---34-:R-:W2:Y:S02]  /*0b80*/  I2F.RP R10, R11 ;  /* 0x0000000b000a7306 */ /* 0x018ea40000209400 */
[----:B------:R-:W-:Y:S02]  /*0b90*/  IABS R14, R6 ;  /* 0x00000006000e7213 */ /* 0x000fe40000000000 */
[----:B------:R-:W-:-:S04]  /*0ba0*/  ISETP.GE.AND P2, PT, R6, RZ, PT ;  /* 0x000000ff0600720c */ /* 0x000fc80003f46270 */
[----:B--2---:R-:W2:Y:S02]  /*0bb0*/  MUFU.RCP R10, R10 ;  /* 0x0000000a000a7308 */ /* 0x004ea40000001000 */
[----:B--2---:R-:W-:-:S06]  /*0bc0*/  VIADD R12, R10, 0xffffffe ;  /* 0x0ffffffe0a0c7836 */ /* 0x004fcc0000000000 */
[----:B------:R-:W2:Y:S02]  /*0bd0*/  F2I.FTZ.U32.TRUNC.NTZ R9, R12 ;  /* 0x0000000c00097305 */ /* 0x000ea4000021f000 */
[----:B--2---:R-:W-:-:S04]  /*0be0*/  IMAD.MOV R8, RZ, RZ, -R9 ;  /* 0x000000ffff087224 */ /* 0x004fc800078e0a09 */
[----:B0-----:R-:W-:Y:S02]  /*0bf0*/  IMAD R13, R8, R11, RZ ;  /* 0x0000000b080d7224 */ /* 0x001fe400078e02ff */
[----:B------:R-:W-:-:S04]  /*0c00*/  IMAD.MOV.U32 R8, RZ, RZ, RZ ;  /* 0x000000ffff087224 */ /* 0x000fc800078e00ff */
[----:B------:R-:W-:Y:S01]  /*0c10*/  IMAD.HI.U32 R8, R9, R13, R8 ;  /* 0x0000000d09087227 */ /* 0x000fe200078e0008 */
[----:B------:R-:W-:-:S05]  /*0c20*/  MOV R9, R14 ;  /* 0x0000000e00097202 */ /* 0x000fca0000000f00 */
[----:B------:R-:W-:-:S04]  /*0c30*/  IMAD.HI.U32 R8, R8, R9, RZ ;  /* 0x0000000908087227 */ /* 0x000fc800078e00ff */
[----:B------:R-:W-:-:S04]  /*0c40*/  IMAD.MOV R8, RZ, RZ, -R8 ;  /* 0x000000ffff087224 */ /* 0x000fc800078e0a08 */
[----:B------:R-:W-:Y:S02]  /*0c50*/  IMAD R8, R11, R8, R9 ;  /* 0x000000080b087224 */ /* 0x000fe400078e0209 */
[----:B------:R-:W-:-:S03]  /*0c60*/  IMAD R9, R3, R0, R5 ;  /* 0x0000000003097224 */ /* 0x000fc600078e0205 */
[----:B------:R-:W-:-:S13]  /*0c70*/  ISETP.GT.U32.AND P0, PT, R11, R8, PT ;  /* 0x000000080b00720c */ /* 0x000fda0003f04070 */
[----:B------:R-:W-:-:S05]  /*0c80*/  @!P0 IMAD.IADD R8, R8, 0x1, -R11 ;  /* 0x0000000108088824 */ /* 0x000fca00078e0a0b */
[----:B------:R-:W-:-:S13]  /*0c90*/  ISETP.GT.U32.AND P0, PT, R11, R8, PT ;  /* 0x000000080b00720c */ /* 0x000fda0003f04070 */
[----:B------:R-:W-:-:S04]  /*0ca0*/  @!P0 IMAD.IADD R8, R8, 0x1, -R11 ;  /* 0x0000000108088824 */ /* 0x000fc800078e0a0b */
[----:B------:R-:W-:Y:S01]  /*0cb0*/  @!P2 IMAD.MOV R8, RZ, RZ, -R8 ;  /* 0x000000ffff08a224 */ /* 0x000fe200078e0a08 */
[----:B------:R-:W-:-:S05]  /*0cc0*/  @!P3 LOP3.LUT R8, RZ, R0, RZ, 0x33, !PT ;  /* 0x00000000ff08b212 */ /* 0x000fca00078e33ff */
[----:B------:R-:W-:-:S05]  /*0cd0*/  IMAD R6, R9, R0, R8 ;  /* 0x0000000009067224 */ /* 0x000fca00078e0208 */
[----:B-1----:R-:W-:-:S04]  /*0ce0*/  IADD3 R8, P0, PT, R6, UR8, RZ ;  /* 0x0000000806087c10 */ /* 0x002fc8000ff1e0ff */
[----:B------:R-:W-:-:S06]  /*0cf0*/  LEA.HI.X.SX32 R9, R6, UR9, 0x1, P0 ;  /* 0x0000000906097c11 */ /* 0x000fcc00080f0eff */
[----:B------:R-:W2:Y:S04]  /*0d00*/  LDG.E.U8 R9, desc[UR6][R8.64] ;  /* 0x0000000608097981 */ /* 0x000ea8000c1e1100 */
[----:B--2---:R0:W-:Y:S02]  /*0d10*/  STS.U8 [R4+UR4], R9 ;  /* 0x0000000904007988 */ /* 0x0041e40008000004 */
.L_x_9:
[----:B------:R-:W-:Y:S05]  /*0d20*/  BSYNC.RECONVERGENT B0 ;  /* 0x0000000000007941 */ /* 0x000fea0003800200 */
.L_x_8:
[----:B------:R-:W-:Y:S04]  /*0d30*/  BSSY.RECONVERGENT B0, `(.L_x_10) ;  /* 0x0000020000007945 */ /* 0x000fe80003800200 */
[----:B------:R-:W-:Y:S05]  /*0d40*/  @P1 BRA `(.L_x_11) ;  /* 0x0000000000781947 */ /* 0x000fea0003800000 */
[----:B-12---:R-:W-:Y:S01]  /*0d50*/  IABS R11, R0 ;  /* 0x00000000000b7213 */ /* 0x006fe20000000000 */
[----:B------:R-:W-:Y:S01]  /*0d60*/  VIADD R6, R7, 0x1 ;  /* 0x0000000107067836 */ /* 0x000fe20000000000 */
[----:B------:R-:W-:Y:S01]  /*0d70*/  ISETP.NE.AND P2, PT, R0, RZ, PT ;  /* 0x000000ff0000720c */ /* 0x000fe20003f45270 */
[----:B------:R-:W1:Y:S01]  /*0d80*/  LDCU.64 UR8, c[0x0][0x388] ;  /* 0x00007100ff0877ac */ /* 0x000e620008000a00 */
[----:B---34-:R-:W2:Y:S02]  /*0d90*/  I2F.RP R10, R11 ;  /* 0x0000000b000a7306 */ /* 0x018ea40000209400 */
[----:B------:R-:W-:Y:S02]  /*0da0*/  IABS R14, R6 ;  /* 0x00000006000e7213 */ /* 0x000fe40000000000 */
[----:B------:R-:W-:-:S04]  /*0db0*/  ISETP.GE.AND P1, PT, R6, RZ, PT ;  /* 0x000000ff0600720c */ /* 0x000fc80003f26270 */
[----:B--2---:R-:W2:Y:S02]  /*0dc0*/  MUFU.RCP R10, R10 ;  /* 0x0000000a000a7308 */ /* 0x004ea40000001000 */
[----:B--2---:R-:W-:-:S06]  /*0dd0*/  VIADD R12, R10, 0xffffffe ;  /* 0x0ffffffe0a0c7836 */ /* 0x004fcc0000000000 */
[----:B0-----:R-:W0:Y:S02]  /*0de0*/  F2I.FTZ.U32.TRUNC.NTZ R9, R12 ;  /* 0x0000000c00097305 */ /* 0x001e24000021f000 */
[----:B0-----:R-:W-:-:S05]  /*0df0*/  IADD3 R8, PT, PT, RZ, -R9, RZ ;  /* 0x80000009ff087210 */ /* 0x001fca0007ffe0ff */
[----:B------:R-:W-:Y:S02]  /*0e00*/  IMAD R13, R8, R11, RZ ;  /* 0x0000000b080d7224 */ /* 0x000fe400078e02ff */
[----:B------:R-:W-:-:S04]  /*0e10*/  IMAD.MOV.U32 R8, RZ, RZ, RZ ;  /* 0x000000ffff087224 */ /* 0x000fc800078e00ff */
[----:B------:R-:W-:-:S04]  /*0e20*/  IMAD.HI.U32 R8, R9, R13, R8 ;  /* 0x0000000d09087227 */ /* 0x000fc800078e0008 */
[----:B------:R-:W-:-:S04]  /*0e30*/  IMAD.MOV.U32 R9, RZ, RZ, R14 ;  /* 0x000000ffff097224 */ /* 0x000fc800078e000e */
[----:B------:R-:W-:-:S04]  /*0e40*/  IMAD.HI.U32 R8, R8, R9, RZ ;  /* 0x0000000908087227 */ /* 0x000fc800078e00ff */
[----:B------:R-:W-:-:S04]  /*0e50*/  IMAD.MOV R8, RZ, RZ, -R8 ;  /* 0x000000ffff087224 */ /* 0x000fc800078e0a08 */
[----:B------:R-:W-:Y:S02]  /*0e60*/  IMAD R8, R11, R8, R9 ;  /* 0x000000080b087224 */ /* 0x000fe400078e0209 */
[----:B------:R-:W-:-:S03]  /*0e70*/  IMAD R9, R3, R0, R5 ;  /* 0x0000000003097224 */ /* 0x000fc600078e0205 */
[----:B------:R-:W-:-:S13]  /*0e80*/  ISETP.GT.U32.AND P0, PT, R11, R8, PT ;  /* 0x000000080b00720c */ /* 0x000fda0003f04070 */
[----:B------:R-:W-:-:S05]  /*0e90*/  @!P0 IMAD.IADD R8, R8, 0x1, -R11 ;  /* 0x0000000108088824 */ /* 0x000fca00078e0a0b */
[----:B------:R-:W-:-:S13]  /*0ea0*/  ISETP.GT.U32.AND P0, PT, R11, R8, PT ;  /* 0x000000080b00720c */ /* 0x000fda0003f04070 */
[----:B------:R-:W-:-:S05]  /*0eb0*/  @!P0 IADD3 R8, PT, PT, R8, -R11, RZ ;  /* 0x8000000b08088210 */ /* 0x000fca0007ffe0ff */
[----:B------:R-:W-:Y:S01]  /*0ec0*/  @!P1 IMAD.MOV R8, RZ, RZ, -R8 ;  /* 0x000000ffff089224 */ /* 0x000fe200078e0a08 */
[----:B------:R-:W-:-:S05]  /*0ed0*/  @!P2 LOP3.LUT R8, RZ, R0, RZ, 0x33, !PT ;  /* 0x00000000ff08a212 */ /* 0x000fca00078e33ff */
[----:B------:R-:W-:-:S05]  /*0ee0*/  IMAD R6, R9, R0, R8 ;  /* 0x0000000009067224 */ /* 0x000fca00078e0208 */
[----:B-1----:R-:W-:-:S04]  /*0ef0*/  IADD3 R8, P0, PT, R6, UR8, RZ ;  /* 0x0000000806087c10 */ /* 0x002fc8000ff1e0ff */
[----:B------:R-:W-:-:S06]  /*0f00*/  LEA.HI.X.SX32 R9, R6, UR9, 0x1, P0 ;  /* 0x0000000906097c11 */ /* 0x000fcc00080f0eff */
[----:B------:R-:W2:Y:S04]  /*0f10*/  LDG.E.U8 R9, desc[UR6][R8.64] ;  /* 0x0000000608097981 */ /* 0x000ea8000c1e1100 */
[----:B--2---:R0:W-:Y:S02]  /*0f20*/  STS.U8 [R4+UR4+0x9], R9 ;  /* 0x0000090904007988 */ /* 0x0041e40008000004 */
.L_x_11:
[----:B------:R-:W-:Y:S05]  /*0f30*/  BSYNC.RECONVERGENT B0 ;  /* 0x0000000000007941 */ /* 0x000fea0003800200 */
.L_x_10:
[----:B------:R-:W-:Y:S06]  /*0f40*/  BAR.SYNC.DEFER_BLOCKING 0x0 ;  /* 0x0000000000007b1d */ /* 0x000fec0000010000 */
[----:B------:R-:W-:Y:S05]  /*0f50*/  @P4 EXIT ;  /* 0x000000000000494d */ /* 0x000fea0003800000 */
[----:B---34-:R-:W-:Y:S04]  /*0f60*/  LDS.S8 R10, [R2+-0x16] ;  /* 0xffffea00020a7984 */ /* 0x018fe80000000200 */
[----:B0-----:R-:W-:Y:S04]  /*0f70*/  LDS.S8 R13, [R2+-0x15] ;  /* 0xffffeb00020d7984 */ /* 0x001fe80000000200 */
[----:B-12---:R-:W0:Y:S04]  /*0f80*/  LDS.S8 R12, [R2+-0x14] ;  /* 0xffffec00020c7984 */ /* 0x006e280000000200 */
[----:B------:R-:W1:Y:S04]  /*0f90*/  LDS.U8 R4, [R2+0x1] ;  /* 0x0000010002047984 */ /* 0x000e680000000000 */
[----:B------:R-:W-:Y:S04]  /*0fa0*/  LDS.S8 R15, [R2+-0xb] ;  /* 0xfffff500020f7984 */ /* 0x000fe80000000200 */
[----:B------:R-:W2:Y:S04]  /*0fb0*/  LDS.S8 R14, [R2+-0x9] ;  /* 0xfffff700020e7984 */ /* 0x000ea80000000200 */
[----:B------:R-:W3:Y:S04]  /*0fc0*/  LDS.S8 R17, [R2] ;  /* 0x0000000002117984 */ /* 0x000ee80000000200 */
[----:B------:R-:W4:Y:S04]  /*0fd0*/  LDS.S8 R19, [R2+0x2] ;  /* 0x0000020002137984 */ /* 0x000f280000000200 */
[----:B------:R-:W5:Y:S04]  /*0fe0*/  LDS.S8 R16, [R2+-0xa] ;  /* 0xfffff60002107984 */ /* 0x000f680000000200 */
[----:B------:R-:W-:Y:S04]  /*0ff0*/  LDS.S8 R11, [R2+0xb] ;  /* 0x00000b00020b7984 */ /* 0x000fe80000000200 */
[----:B------:R-:W5:Y:S04]  /*1000*/  LDS.S8 R18, [R2+0xc] ;  /* 0x00000c0002127984 */ /* 0x000f680000000200 */
[----:B------:R-:W5:Y:S04]  /*1010*/  LDS.S8 R8, [R2+0xd] ;  /* 0x00000d0002087984 */ /* 0x000f680000000200 */
[----:B------:R-:W-:Y:S01]  /*1020*/  LDS.S8 R9, [R2+0x16] ;  /* 0x0000160002097984 */ /* 0x000fe20000000200 */
[----:B0-----:R-:W-:-:S03]  /*1030*/  IADD3 R10, PT, PT, R12, R13, R10 ;  /* 0x0000000d0c0a7210 */ /* 0x001fc60007ffe00a */
[----:B------:R-:W0:Y:S01]  /*1040*/  LDS.S8 R6, [R2+0x17] ;  /* 0x0000170002067984 */ /* 0x000e220000000200 */
[----:B-1----:R-:W-:-:S03]  /*1050*/  PRMT R12, R4, 0x8880, RZ ;  /* 0x00008880040c7816 */ /* 0x002fc600000000ff */
[----:B------:R-:W1:Y:S01]  /*1060*/  LDS.S8 R13, [R2+0x18] ;  /* 0x00001800020d7984 */ /* 0x000e620000000200 */
[----:B--2---:R-:W-:-:S04]  /*1070*/  IADD3 R10, PT, PT, R14, R10, R15 ;  /* 0x0000000a0e0a7210 */ /* 0x004fc80007ffe00f */
[----:B---3--:R-:W-:-:S04]  /*1080*/  IADD3 R10, PT, PT, R12, R10, R17 ;  /* 0x0000000a0c0a7210 */ /* 0x008fc80007ffe011 */
[----:B----4-:R-:W-:-:S04]  /*1090*/  IADD3 R15, PT, PT, R15, R10, R19 ;  /* 0x0000000a0f0f7210 */ /* 0x010fc80007ffe013 */
[----:B-----5:R-:W-:-:S04]  /*10a0*/  IADD3 R16, PT, PT, R14, R15, R16 ;  /* 0x0000000f0e107210 */ /* 0x020fc80007ffe010 */
[----:B------:R-:W-:-:S04]  /*10b0*/  IADD3 R16, PT, PT, R18, R16, R11 ;  /* 0x0000001012107210 */ /* 0x000fc80007ffe00b */
[----:B------:R-:W-:-:S04]  /*10c0*/  IADD3 R16, PT, PT, R17, R16, R8 ;  /* 0x0000001011107210 */ /* 0x000fc80007ffe008 */
[----:B------:R-:W-:-:S04]  /*10d0*/  IADD3 R16, PT, PT, R19, R16, R12 ;  /* 0x0000001013107210 */ /* 0x000fc80007ffe00c */
[----:B------:R-:W-:-:S04]  /*10e0*/  IADD3 R16, PT, PT, R8, R16, R11 ;  /* 0x0000001008107210 */ /* 0x000fc80007ffe00b */
[----:B0-----:R-:W-:-:S05]  /*10f0*/  IADD3 R6, PT, PT, R6, R16, R9 ;  /* 0x0000001006067210 */ /* 0x001fca0007ffe009 */
[----:B-1----:R-:W-:-:S04]  /*1100*/  IMAD.IADD R6, R6, 0x1, R13 ;  /* 0x0000000106067824 */ /* 0x002fc800078e020d */
[----:B------:R-:W-:-:S05]  /*1110*/  VIADD R2, R6, 0xfffffff8 ;  /* 0xfffffff806027836 */ /* 0x000fca0000000000 */
[----:B------:R-:W-:-:S04]  /*1120*/  ISETP.GT.U32.AND P0, PT, R2, -0x4, PT ;  /* 0xfffffffc0200780c */ /* 0x000fc80003f04070 */
[----:B------:R-:W-:-:S13]  /*1130*/  ISETP.EQ.OR P0, PT, R4, RZ, P0 ;  /* 0x000000ff0400720c */ /* 0x000fda0000702670 */
[----:B------:R-:W0:Y:S01]  /*1140*/  @!P0 LDC.64 R8, c[0x0][0x390] ;  /* 0x0000e400ff088b82 */ /* 0x000e220000000a00 */
[----:B------:R-:W-:-:S04]  /*1150*/  @!P0 IMAD R2, R3, R0, R5 ;  /* 0x0000000003028224 */ /* 0x000fc800078e0205 */
[----:B------:R-:W-:-:S05]  /*1160*/  @!P0 IMAD R2, R2, R0, R7 ;  /* 0x0000000002028224 */ /* 0x000fca00078e0207 */
[----:B0-----:R-:W-:-:S04]  /*1170*/  @!P0 IADD3 R8, P1, PT, R2, R8, RZ ;  /* 0x0000000802088210 */ /* 0x001fc80007f3e0ff */
[----:B------:R-:W-:-:S05]  /*1180*/  @!P0 LEA.HI.X.SX32 R9, R2, R9, 0x1, P1 ;  /* 0x0000000902098211 */ /* 0x000fca00008f0eff */
[----:B------:R0:W-:Y:S01]  /*1190*/  @!P0 STG.E.U8 desc[UR6][R8.64], RZ ;  /* 0x000000ff08008986 */ /* 0x0001e2000c101106 */
[----:B------:R-:W-:Y:S05]  /*11a0*/  @!P0 EXIT ;  /* 0x000000000000894d */ /* 0x000fea0003800000 */
[----:B------:R-:W-:-:S04]  /*11b0*/  ISETP.NE.AND P0, PT, R6, 0x6, PT ;  /* 0x000000060600780c */ /* 0x000fc80003f05270 */
[----:B------:R-:W-:-:S13]  /*11c0*/  ISETP.NE.OR P0, PT, R4, RZ, P0 ;  /* 0x000000ff0400720c */ /* 0x000fda0000705670 */
[----:B------:R-:W-:Y:S05]  /*11d0*/  @P0 BRA `(.L_x_12) ;  /* 0x0000000000200947 */ /* 0x000fea0003800000 */
[----:B------:R-:W1:Y:S01]  /*11e0*/  LDCU.64 UR4, c[0x0][0x390] ;  /* 0x00007200ff0477ac */ /* 0x000e620008000a00 */
[----:B------:R-:W-:-:S04]  /*11f0*/  IMAD R3, R3, R0, R5 ;  /* 0x0000000003037224 */ /* 0x000fc800078e0205 */
[----:B------:R-:W-:Y:S02]  /*1200*/  IMAD R3, R3, R0, R7 ;  /* 0x0000000003037224 */ /* 0x000fe400078e0207 */
[----:B------:R-:W-:-:S03]  /*1210*/  IMAD.MOV.U32 R0, RZ, RZ, 0x1 ;  /* 0x00000001ff007424 */ /* 0x000fc600078e00ff */
[----:B-1----:R-:W-:-:S04]  /*1220*/  IADD3 R2, P0, PT, R3, UR4, RZ ;  /* 0x0000000403027c10 */ /* 0x002fc8000ff1e0ff */
[----:B------:R-:W-:-:S05]  /*1230*/  LEA.HI.X.SX32 R3, R3, UR5, 0x1, P0 ;  /* 0x0000000503037c11 */ /* 0x000fca00080f0eff */
[----:B------:R-:W-:Y:S01]  /*1240*/  STG.E.U8 desc[UR6][R2.64], R0 ;  /* 0x0000000002007986 */ /* 0x000fe2000c101106 */
[----:B------:R-:W-:Y:S05]  /*1250*/  EXIT ;  /* 0x000000000000794d */ /* 0x000fea0003800000 */
.L_x_12:
[----:B------:R-:W1:Y:S01]  /*1260*/  LDCU.64 UR4, c[0x0][0x390] ;  /* 0x00007200ff0477ac */ /* 0x000e620008000a00 */
[----:B------:R-:W-:-:S04]  /*1270*/  IMAD R3, R3, R0, R5 ;  /* 0x0000000003037224 */ /* 0x000fc800078e0205 */
[----:B------:R-:W-:-:S05]  /*1280*/  IMAD R3, R3, R0, R7 ;  /* 0x0000000003037224 */ /* 0x000fca00078e0207 */
[----:B-1----:R-:W-:-:S04]  /*1290*/  IADD3 R2, P0, PT, R3, UR4, RZ ;  /* 0x0000000403027c10 */ /* 0x002fc8000ff1e0ff */
[----:B------:R-:W-:-:S05]  /*12a0*/  LEA.HI.X.SX32 R3, R3, UR5, 0x1, P0 ;  /* 0x0000000503037c11 */ /* 0x000fca00080f0eff */
[----:B------:R-:W-:Y:S01]  /*12b0*/  STG.E.U8 desc[UR6][R2.64], R4 ;  /* 0x0000000402007986 */ /* 0x000fe2000c101106 */
[----:B------:R-:W-:Y:S05]  /*12c0*/  EXIT ;  /* 0x000000000000794d */ /* 0x000fea0003800000 */
.L_x_13:
[----:B------:R-:W-:-:S00]  /*12d0*/  BRA `(.L_x_13) ;  /* 0xfffffffc00fc7947 */ /* 0x000fc0000383ffff */
[----:B------:R-:W-:-:S00]  /*12e0*/  NOP ;  /* 0x0000000000007918 */ /* 0x000fc00000000000 */
        /* <DEDUP_REMOVED lines=9> */
.L_x_14:


//--------------------- .nv.shared._Z20life3d_kernel_sharediPKcPc --------------------------
	.section	.nv.shared._Z20life3d_kernel_sharediPKcPc,"aw",@nobits
	.sectionflags	@""
	.align	16
	.zero		1024


//--------------------- .nv.shared.reserved.0     --------------------------
	.section	.nv.shared.reserved.0,"aw",@nobits
	.weak		__nv_reservedSMEM_offset_0_alias
	.size		__nv_reservedSMEM_offset_0_alias, 0, 64
	.other		__nv_reservedSMEM_offset_0_alias,@"STO_CUDA_RESERVED_SHARED STV_DEFAULT"
__nv_reservedSMEM_offset_0_alias:
	.zero		0
	.zero		64


//--------------------- .nv.constant0._Z20life3d_kernel_sharediPKcPc --------------------------
	.section	.nv.constant0._Z20life3d_kernel_sharediPKcPc,"a",@progbits
	.sectionflags	@""
	.align	4
.nv.constant0._Z20life3d_kernel_sharediPKcPc:
	.zero		920


//--------------------- SYMBOLS --------------------------

	.type		.nv.reservedSmem.offset0,@object
	.size		.nv.reservedSmem.offset0,0x4
	.type		.nv.reservedSmem.cap,@object
	.size		.nv.reservedSmem.cap,0x4
